	.headerflags	@"EF_CUDA_TEXMODE_UNIFIED EF_CUDA_64BIT_ADDRESS EF_CUDA_ACCELERATORS EF_CUDA_SM90 EF_CUDA_VIRTUAL_SM(EF_CUDA_SM90)"
	.elftype	@"ET_EXEC"


//--------------------- .nv.info                  --------------------------
	.section	.nv.info,"",@"SHT_CUDA_INFO"
	.align	4


	//----- nvinfo : EIATTR_REGCOUNT
	.align		4
        /*0000*/ 	.byte	0x04, 0x2f
        /*0002*/ 	.short	(.L_2 - .L_1)
	.align		4
.L_1:
        /*0004*/ 	.word	index@(triton_poi_fused__to_copy_clamp_floor_sub_33)
        /*0008*/ 	.word	0x00000008


	//----- nvinfo : EIATTR_MIN_STACK_SIZE
	.align		4
.L_2:
        /*000c*/ 	.byte	0x04, 0x12
        /*000e*/ 	.short	(.L_4 - .L_3)
	.align		4
.L_3:
        /*0010*/ 	.word	index@(triton_poi_fused__to_copy_clamp_floor_sub_33)
        /*0014*/ 	.word	0x00000000


	//----- nvinfo : EIATTR_FRAME_SIZE
	.align		4
.L_4:
        /*0018*/ 	.byte	0x04, 0x11
        /*001a*/ 	.short	(.L_6 - .L_5)
	.align		4
.L_5:
        /*001c*/ 	.word	index@(triton_poi_fused__to_copy_clamp_floor_sub_33)
        /*0020*/ 	.word	0x00000000


	//----- nvinfo : EIATTR_MIN_STACK_SIZE
	.align		4
.L_6:
        /*0024*/ 	.byte	0x04, 0x12
        /*0026*/ 	.short	(.L_8 - .L_7)
	.align		4
.L_7:
        /*0028*/ 	.word	index@(triton_poi_fused__to_copy_clamp_floor_sub_33)
        /*002c*/ 	.word	0x00000000
.L_8:


//--------------------- .nv.info.triton_poi_fused__to_copy_clamp_floor_sub_33 --------------------------
	.section	.nv.info.triton_poi_fused__to_copy_clamp_floor_sub_33,"",@"SHT_CUDA_INFO"
	.sectionflags	@""
	.align	4


	//----- nvinfo : EIATTR_CUDA_API_VERSION
	.align		4
        /*0000*/ 	.byte	0x04, 0x37
        /*0002*/ 	.short	(.L_10 - .L_9)
.L_9:
        /*0004*/ 	.word	0x0000007c


	//----- nvinfo : EIATTR_KPARAM_INFO
	.align		4
.L_10:
        /*0008*/ 	.byte	0x04, 0x17
        /*000a*/ 	.short	(.L_12 - .L_11)
.L_11:
        /*000c*/ 	.word	0x00000000
        /*0010*/ 	.short	0x0001
        /*0012*/ 	.short	0x0008
        /*0014*/ 	.byte	0x00, 0xf0, 0x11, 0x00


	//----- nvinfo : EIATTR_KPARAM_INFO
	.align		4
.L_12:
        /*0018*/ 	.byte	0x04, 0x17
        /*001a*/ 	.short	(.L_14 - .L_13)
.L_13:
        /*001c*/ 	.word	0x00000000
        /*0020*/ 	.short	0x0000
        /*0022*/ 	.short	0x0000
        /*0024*/ 	.byte	0x00, 0xf4, 0x21, 0x00


	//----- nvinfo : EIATTR_SPARSE_MMA_MASK
	.align		4
.L_14:
        /*0028*/ 	.byte	0x03, 0x50
        /*002a*/ 	.short	0x0000


	//----- nvinfo : EIATTR_MAXREG_COUNT
	.align		4
        /*002c*/ 	.byte	0x03, 0x1b
        /*002e*/ 	.short	0x00ff


	//----- nvinfo : EIATTR_EXIT_INSTR_OFFSETS
	.align		4
        /*0030*/ 	.byte	0x04, 0x1c
        /*0032*/ 	.short	(.L_16 - .L_15)


	//   ....[0]....
.L_15:
        /*0034*/ 	.word	0x00000100


	//   ....[1]....
        /*0038*/ 	.word	0x00000130


	//----- nvinfo : EIATTR_REQNTID
	.align		4
.L_16:
        /*003c*/ 	.byte	0x04, 0x10
        /*003e*/ 	.short	(.L_18 - .L_17)
.L_17:
        /*0040*/ 	.word	0x00000020
        /*0044*/ 	.word	0x00000001
        /*0048*/ 	.word	0x00000001


	//----- nvinfo : EIATTR_CBANK_PARAM_SIZE
	.align		4
.L_18:
        /*004c*/ 	.byte	0x03, 0x19
        /*004e*/ 	.short	0x000c


	//----- nvinfo : EIATTR_PARAM_CBANK
	.align		4
        /*0050*/ 	.byte	0x04, 0x0a
        /*0052*/ 	.short	(.L_20 - .L_19)
	.align		4
.L_19:
        /*0054*/ 	.word	index@(.nv.constant0.triton_poi_fused__to_copy_clamp_floor_sub_33)
        /*0058*/ 	.short	0x0210
        /*005a*/ 	.short	0x000c


	//----- nvinfo : EIATTR_SW_WAR
	.align		4
.L_20:
        /*005c*/ 	.byte	0x04, 0x36
        /*005e*/ 	.short	(.L_22 - .L_21)
.L_21:
        /*0060*/ 	.word	0x00000008
.L_22:


//--------------------- .nv.callgraph             --------------------------
	.section	.nv.callgraph,"",@"SHT_CUDA_CALLGRAPH"
	.align	4
	.sectionentsize	8
	.align		4
        /*0000*/ 	.word	0x00000000
	.align		4
        /*0004*/ 	.word	0xffffffff
	.align		4
        /*0008*/ 	.word	0x00000000
	.align		4
        /*000c*/ 	.word	0xfffffffe
	.align		4
        /*0010*/ 	.word	0x00000000
	.align		4
        /*0014*/ 	.word	0xfffffffd
	.align		4
        /*0018*/ 	.word	0x00000000
	.align		4
        /*001c*/ 	.word	0xfffffffc


//--------------------- .nv.constant4             --------------------------
	.section	.nv.constant4,"a",@progbits
	.align	8
	.align		8
.nv.constant4:
        /*0000*/ 	.dword	_$_str


//--------------------- .text.triton_poi_fused__to_copy_clamp_floor_sub_33 --------------------------
	.section	.text.triton_poi_fused__to_copy_clamp_floor_sub_33,"ax",@progbits
	.align	128
        .global         triton_poi_fused__to_copy_clamp_floor_sub_33
        .type           triton_poi_fused__to_copy_clamp_floor_sub_33,@function
        .size           triton_poi_fused__to_copy_clamp_floor_sub_33,(.L_x_1 - triton_poi_fused__to_copy_clamp_floor_sub_33)
        .other          triton_poi_fused__to_copy_clamp_floor_sub_33,@"STO_CUDA_ENTRY STV_DEFAULT"
triton_poi_fused__to_copy_clamp_floor_sub_33:
.text.triton_poi_fused__to_copy_clamp_floor_sub_33:
[----:B------:R-:W0:Y:S02]  /*0000*/  LDC R1, c[0x0][0x28] ;  /* 0x00000a00ff017b82 */ /* 0x000e240000000800 */
[----:B------:R-:W1:Y:S01]  /*0010*/  S2R R4, SR_TID.X ;  /* 0x0000000000047919 */ /* 0x000e620000002100 */
[----:B------:R-:W2:Y:S01]  /*0020*/  LDC.64 R2, c[0x0][0x210] ;  /* 0x00008400ff027b82 */ /* 0x000ea20000000a00 */
[----:B------:R-:W3:Y:S01]  /*0030*/  S2R R5, SR_CTAID.X ;  /* 0x0000000000057919 */ /* 0x000ee20000002500 */
[C---:B-1----:R-:W-:Y:S02]  /*0040*/  LOP3.LUT R0, R4.reuse, 0x7, RZ, 0xc0, !PT ;  /* 0x0000000704007812 */ /* 0x042fe400078ec0ff */
[----:B------:R-:W-:-:S03]  /*0050*/  LOP3.LUT P0, RZ, R4, 0x18, RZ, 0xc0, !PT ;  /* 0x0000001804ff7812 */ /* 0x000fc6000780c0ff */
[----:B---3--:R-:W-:-:S04]  /*0060*/  IMAD R5, R5, 0x8, R0 ;  /* 0x0000000805057824 */ /* 0x008fc800078e0200 */
[C---:B--2---:R-:W-:Y:S01]  /*0070*/  IMAD.WIDE R2, R5.reuse, 0x8, R2 ;  /* 0x0000000805027825 */ /* 0x044fe200078e0202 */
[----:B------:R-:W-:Y:S02]  /*0080*/  I2FP.F32.S32 R0, R5 ;  /* 0x0000000500007245 */ /* 0x000fe40000201400 */
[----:B------:R-:W-:-:S03]  /*0090*/  ISETP.LT.AND P0, PT, R5, 0x8, !P0 ;  /* 0x000000080500780c */ /* 0x000fc60004701270 */
[----:B------:R-:W-:-:S06]  /*00a0*/  FMUL R0, R0, 0.42857143282890319824 ;  /* 0x3edb6db700007820 */ /* 0x000fcc0000400000 */
[----:B------:R-:W1:Y:S02]  /*00b0*/  F2I.FTZ.FLOOR.NTZ R0, R0 ;  /* 0x0000000000007305 */ /* 0x000e640000217100 */
[----:B-1----:R-:W-:-:S04]  /*00c0*/  VIMNMX R4, R0, 0x1, !PT ;  /* 0x0000000100047848 */ /* 0x002fc80007fe0100 */
[----:B------:R-:W-:-:S04]  /*00d0*/  VIMNMX R4, R4, 0x4, PT ;  /* 0x0000000404047848 */ /* 0x000fc80003fe0100 */
[----:B------:R-:W-:-:S05]  /*00e0*/  IADD3 R4, P1, R4, -0x1, RZ ;  /* 0xffffffff04047810 */ /* 0x000fca0007f3e0ff */
[----:B------:R-:W-:Y:S01]  /*00f0*/  IMAD.X R5, RZ, RZ, -0x1, P1 ;  /* 0xffffffffff057424 */ /* 0x000fe200008e06ff */
[----:B------:R-:W-:Y:S07]  /*0100*/  @!P0 EXIT ;  /* 0x000000000000894d */ /* 0x000fee0003800000 */
[----:B------:R-:W-:Y:S02]  /*0110*/  ULDC.64 UR4, c[0x0][0x208] ;  /* 0x0000820000047ab9 */ /* 0x000fe40000000a00 */
[----:B------:R-:W-:Y:S01]  /*0120*/  STG.E.64 desc[UR4][R2.64], R4 ;  /* 0x0000000402007986 */ /* 0x000fe2000c101b04 */
[----:B------:R-:W-:Y:S05]  /*0130*/  EXIT ;  /* 0x000000000000794d */ /* 0x000fea0003800000 */
.L_x_0:
[----:B------:R-:W-:-:S00]  /*0140*/  BRA `(.L_x_0) ;  /* 0xfffffffc00fc7947 */ /* 0x000fc0000383ffff */
[----:B------:R-:W-:-:S00]  /*0150*/  NOP ;  /* 0x0000000000007918 */ /* 0x000fc00000000000 */
        /* <DEDUP_REMOVED lines=10> */
.L_x_1:


//--------------------- .nv.global.init           --------------------------
	.section	.nv.global.init,"aw",@progbits
.nv.global.init:
	.type		_$_str,@object
	.size		_$_str,(.L_0 - _$_str)
_$_str:
        /*0000*/ 	.byte	0x5f, 0x5f, 0x43, 0x55, 0x44, 0x41, 0x5f, 0x46, 0x54, 0x5a, 0x00
.L_0:


//--------------------- .nv.constant0.triton_poi_fused__to_copy_clamp_floor_sub_33 --------------------------
	.section	.nv.constant0.triton_poi_fused__to_copy_clamp_floor_sub_33,"a",@progbits
	.sectionflags	@""
	.align	4
.nv.constant0.triton_poi_fused__to_copy_clamp_floor_sub_33:
	.zero		540
